	.headerflags	@"EF_CUDA_TEXMODE_UNIFIED EF_CUDA_64BIT_ADDRESS EF_CUDA_SM86 EF_CUDA_VIRTUAL_SM(EF_CUDA_SM86)"
	.elftype	@"ET_EXEC"


//--------------------- .nv.info                  --------------------------
	.section	.nv.info,"",@"SHT_CUDA_INFO"
	.align	4


	//----- nvinfo : EIATTR_REGCOUNT
	.align		4
        /*0000*/ 	.byte	0x04, 0x2f
        /*0002*/ 	.short	(.L_1 - .L_0)
	.align		4
.L_0:
        /*0004*/ 	.word	index@(triton_bmm)
        /*0008*/ 	.word	0x00000028


	//----- nvinfo : EIATTR_MIN_STACK_SIZE
	.align		4
.L_1:
        /*000c*/ 	.byte	0x04, 0x12
        /*000e*/ 	.short	(.L_3 - .L_2)
	.align		4
.L_2:
        /*0010*/ 	.word	index@(triton_bmm)
        /*0014*/ 	.word	0x00000000


	//----- nvinfo : EIATTR_FRAME_SIZE
	.align		4
.L_3:
        /*0018*/ 	.byte	0x04, 0x11
        /*001a*/ 	.short	(.L_5 - .L_4)
	.align		4
.L_4:
        /*001c*/ 	.word	index@(triton_bmm)
        /*0020*/ 	.word	0x00000000


	//----- nvinfo : EIATTR_MIN_STACK_SIZE
	.align		4
.L_5:
        /*0024*/ 	.byte	0x04, 0x12
        /*0026*/ 	.short	(.L_7 - .L_6)
	.align		4
.L_6:
        /*0028*/ 	.word	index@(triton_bmm)
        /*002c*/ 	.word	0x00000000
.L_7:


//--------------------- .nv.info.triton_bmm       --------------------------
	.section	.nv.info.triton_bmm,"",@"SHT_CUDA_INFO"
	.sectionflags	@""
	.align	4


	//----- nvinfo : EIATTR_CUDA_API_VERSION
	.align		4
        /*0000*/ 	.byte	0x04, 0x37
        /*0002*/ 	.short	(.L_9 - .L_8)
.L_8:
        /*0004*/ 	.word	0x0000007c


	//----- nvinfo : EIATTR_SW2861232_WAR
	.align		4
.L_9:
        /*0008*/ 	.byte	0x01, 0x35
	.zero		2


	//----- nvinfo : EIATTR_PARAM_CBANK
	.align		4
        /*000c*/ 	.byte	0x04, 0x0a
        /*000e*/ 	.short	(.L_11 - .L_10)
	.align		4
.L_10:
        /*0010*/ 	.word	index@(.nv.constant0.triton_bmm)
        /*0014*/ 	.short	0x0160
        /*0016*/ 	.short	0x0020


	//----- nvinfo : EIATTR_CBANK_PARAM_SIZE
	.align		4
.L_11:
        /*0018*/ 	.byte	0x03, 0x19
        /*001a*/ 	.short	0x0020


	//----- nvinfo : EIATTR_KPARAM_INFO
	.align		4
        /*001c*/ 	.byte	0x04, 0x17
        /*001e*/ 	.short	(.L_13 - .L_12)
.L_12:
        /*0020*/ 	.word	0x00000000
        /*0024*/ 	.short	0x0003
        /*0026*/ 	.short	0x0018
        /*0028*/ 	.byte	0x00, 0xf4, 0x21, 0x00


	//----- nvinfo : EIATTR_KPARAM_INFO
	.align		4
.L_13:
        /*002c*/ 	.byte	0x04, 0x17
        /*002e*/ 	.short	(.L_15 - .L_14)
.L_14:
        /*0030*/ 	.word	0x00000000
        /*0034*/ 	.short	0x0002
        /*0036*/ 	.short	0x0010
        /*0038*/ 	.byte	0x00, 0xf4, 0x21, 0x00


	//----- nvinfo : EIATTR_KPARAM_INFO
	.align		4
.L_15:
        /*003c*/ 	.byte	0x04, 0x17
        /*003e*/ 	.short	(.L_17 - .L_16)
.L_16:
        /*0040*/ 	.word	0x00000000
        /*0044*/ 	.short	0x0001
        /*0046*/ 	.short	0x0008
        /*0048*/ 	.byte	0x00, 0xf4, 0x21, 0x00


	//----- nvinfo : EIATTR_KPARAM_INFO
	.align		4
.L_17:
        /*004c*/ 	.byte	0x04, 0x17
        /*004e*/ 	.short	(.L_19 - .L_18)
.L_18:
        /*0050*/ 	.word	0x00000000
        /*0054*/ 	.short	0x0000
        /*0056*/ 	.short	0x0000
        /*0058*/ 	.byte	0x00, 0xf4, 0x21, 0x00


	//----- nvinfo : EIATTR_MAXREG_COUNT
	.align		4
.L_19:
        /*005c*/ 	.byte	0x03, 0x1b
        /*005e*/ 	.short	0x00ff


	//----- nvinfo : EIATTR_EXIT_INSTR_OFFSETS
	.align		4
        /*0060*/ 	.byte	0x04, 0x1c
        /*0062*/ 	.short	(.L_21 - .L_20)


	//   ....[0]....
.L_20:
        /*0064*/ 	.word	0x00000b90


	//   ....[1]....
        /*0068*/ 	.word	0x00000c10


	//----- nvinfo : EIATTR_REQNTID
	.align		4
.L_21:
        /*006c*/ 	.byte	0x04, 0x10
        /*006e*/ 	.short	(.L_23 - .L_22)
.L_22:
        /*0070*/ 	.word	0x00000080
        /*0074*/ 	.word	0x00000001
        /*0078*/ 	.word	0x00000001
.L_23:


//--------------------- .nv.callgraph             --------------------------
	.section	.nv.callgraph,"",@"SHT_CUDA_CALLGRAPH"
	.align	4
	.sectionentsize	8
	.align		4
        /*0000*/ 	.word	0x00000000
	.align		4
        /*0004*/ 	.word	0xffffffff
	.align		4
        /*0008*/ 	.word	0x00000000
	.align		4
        /*000c*/ 	.word	0xfffffffe
	.align		4
        /*0010*/ 	.word	0x00000000
	.align		4
        /*0014*/ 	.word	0xfffffffd
	.align		4
        /*0018*/ 	.word	0x00000000
	.align		4
        /*001c*/ 	.word	0xfffffffc


//--------------------- .nv.rel.action            --------------------------
	.section	.nv.rel.action,"",@"SHT_CUDA_RELOCINFO"
	.align	8
	.sectionentsize	8
        /*0000*/ 	.byte	0x73, 0x00, 0x00, 0x00, 0x00, 0x00, 0x00, 0x00, 0x00, 0x00, 0x00, 0x11, 0x25, 0x00, 0x05, 0x36


//--------------------- .nv.constant0.triton_bmm  --------------------------
	.section	.nv.constant0.triton_bmm,"a",@progbits
	.sectionflags	@""
	.align	4
.nv.constant0.triton_bmm:
	.zero		384


//--------------------- .text.triton_bmm          --------------------------
	.section	.text.triton_bmm,"ax",@progbits
	.sectionflags	@"SHF_BARRIERS=1"
	.sectioninfo	@"SHI_REGISTERS=40"
	.align	128
        .global         triton_bmm
        .type           triton_bmm,@function
        .size           triton_bmm,(.L_x_1 - triton_bmm)
        .other          triton_bmm,@"STO_CUDA_ENTRY STV_DEFAULT"
triton_bmm:
.text.triton_bmm:
[----:B------:R-:W-:Y:S02]  /*0000*/  IMAD.MOV.U32 R1, RZ, RZ, c[0x0][0x28] ;  /* 0x00000a00ff017624 */ /* 0x000fe400078e00ff */
[----:B------:R-:W0:Y:S01]  /*0010*/  S2R R7, SR_CTAID.X ;  /* 0x0000000000077919 */ /* 0x000e220000002500 */
[----:B------:R-:W-:Y:S01]  /*0020*/  IMAD.MOV.U32 R3, RZ, RZ, -0x8 ;  /* 0xfffffff8ff037424 */ /* 0x000fe200078e00ff */
[----:B------:R-:W-:Y:S01]  /*0030*/  ULDC.64 UR4, c[0x0][0x118] ;  /* 0x0000460000047ab9 */ /* 0x000fe20000000a00 */
[----:B------:R-:W-:Y:S01]  /*0040*/  IMAD.MOV.U32 R13, RZ, RZ, 0x2 ;  /* 0x00000002ff0d7424 */ /* 0x000fe200078e00ff */
[----:B0-----:R-:W-:-:S04]  /*0050*/  SHF.R.S32.HI R0, RZ, 0x1f, R7 ;  /* 0x0000001fff007819 */ /* 0x001fc80000011407 */
[----:B------:R-:W-:-:S04]  /*0060*/  LEA.HI R0, R0, R7, RZ, 0x7 ;  /* 0x0000000700007211 */ /* 0x000fc800078f38ff */
[----:B------:R-:W-:Y:S02]  /*0070*/  SHF.R.S32.HI R4, RZ, 0x7, R0 ;  /* 0x00000007ff047819 */ /* 0x000fe40000011400 */
[----:B------:R-:W-:-:S03]  /*0080*/  LOP3.LUT R0, R0, 0xffffff80, RZ, 0xc0, !PT ;  /* 0xffffff8000007812 */ /* 0x000fc600078ec0ff */
[----:B------:R-:W-:Y:S02]  /*0090*/  IMAD R2, R4, R3, 0x10 ;  /* 0x0000001004027424 */ /* 0x000fe400078e0203 */
[----:B------:R-:W-:Y:S01]  /*00a0*/  IMAD.IADD R8, R7, 0x1, -R0 ;  /* 0x0000000107087824 */ /* 0x000fe200078e0a00 */
[----:B------:R-:W-:Y:S02]  /*00b0*/  IABS R0, R7 ;  /* 0x0000000700007213 */ /* 0x000fe40000000000 */
[----:B------:R-:W-:-:S04]  /*00c0*/  IMNMX R5, R2, 0x8, PT ;  /* 0x0000000802057817 */ /* 0x000fc80003800200 */
[----:B------:R-:W-:-:S04]  /*00d0*/  IABS R9, R5 ;  /* 0x0000000500097213 */ /* 0x000fc80000000000 */
[----:B------:R-:W0:Y:S08]  /*00e0*/  I2F.RP R6, R9 ;  /* 0x0000000900067306 */ /* 0x000e300000209400 */
[----:B0-----:R-:W0:Y:S02]  /*00f0*/  MUFU.RCP R6, R6 ;  /* 0x0000000600067308 */ /* 0x001e240000001000 */
[----:B0-----:R-:W-:-:S02]  /*0100*/  IADD3 R2, R6, 0xffffffe, RZ ;  /* 0x0ffffffe06027810 */ /* 0x001fc40007ffe0ff */
[----:B------:R-:W-:-:S04]  /*0110*/  IABS R6, R8 ;  /* 0x0000000800067213 */ /* 0x000fc80000000000 */
[----:B------:R0:W1:Y:S01]  /*0120*/  F2I.FTZ.U32.TRUNC.NTZ R3, R2 ;  /* 0x0000000200037305 */ /* 0x000062000021f000 */
[----:B------:R-:W-:Y:S01]  /*0130*/  LOP3.LUT R8, R8, R5, RZ, 0x3c, !PT ;  /* 0x0000000508087212 */ /* 0x000fe200078e3cff */
[----:B0-----:R-:W-:Y:S02]  /*0140*/  IMAD.MOV.U32 R2, RZ, RZ, RZ ;  /* 0x000000ffff027224 */ /* 0x001fe400078e00ff */
[----:B-1----:R-:W-:-:S04]  /*0150*/  IMAD.MOV R10, RZ, RZ, -R3 ;  /* 0x000000ffff0a7224 */ /* 0x002fc800078e0a03 */
[----:B------:R-:W-:Y:S01]  /*0160*/  IMAD R11, R10, R9, RZ ;  /* 0x000000090a0b7224 */ /* 0x000fe200078e02ff */
[----:B------:R-:W-:-:S03]  /*0170*/  IABS R10, R5 ;  /* 0x00000005000a7213 */ /* 0x000fc60000000000 */
[----:B------:R-:W-:-:S04]  /*0180*/  IMAD.HI.U32 R3, R3, R11, R2 ;  /* 0x0000000b03037227 */ /* 0x000fc800078e0002 */
[----:B------:R-:W-:Y:S02]  /*0190*/  IMAD.MOV R11, RZ, RZ, -R10 ;  /* 0x000000ffff0b7224 */ /* 0x000fe400078e0a0a */
[----:B------:R-:W-:-:S04]  /*01a0*/  IMAD.HI.U32 R2, R3, R6, RZ ;  /* 0x0000000603027227 */ /* 0x000fc800078e00ff */
[----:B------:R-:W-:Y:S02]  /*01b0*/  IMAD R6, R2, R11, R6 ;  /* 0x0000000b02067224 */ /* 0x000fe400078e0206 */
[----:B------:R-:W-:-:S03]  /*01c0*/  IMAD.HI.U32 R3, R3, R0, RZ ;  /* 0x0000000003037227 */ /* 0x000fc600078e00ff */
[----:B------:R-:W-:Y:S01]  /*01d0*/  ISETP.GT.U32.AND P1, PT, R9, R6, PT ;  /* 0x000000060900720c */ /* 0x000fe20003f24070 */
[----:B------:R-:W-:Y:S02]  /*01e0*/  IMAD R0, R3, R11, R0 ;  /* 0x0000000b03007224 */ /* 0x000fe400078e0200 */
[----:B------:R-:W0:Y:S03]  /*01f0*/  S2R R3, SR_TID.X ;  /* 0x0000000000037919 */ /* 0x000e260000002100 */
[----:B------:R-:W-:-:S07]  /*0200*/  ISETP.GT.U32.AND P0, PT, R9, R0, PT ;  /* 0x000000000900720c */ /* 0x000fce0003f04070 */
[--C-:B------:R-:W-:Y:S01]  /*0210*/  @!P1 IMAD.IADD R6, R6, 0x1, -R9.reuse ;  /* 0x0000000106069824 */ /* 0x100fe200078e0a09 */
[----:B------:R-:W-:Y:S02]  /*0220*/  @!P1 IADD3 R2, R2, 0x1, RZ ;  /* 0x0000000102029810 */ /* 0x000fe40007ffe0ff */
[----:B------:R-:W-:Y:S02]  /*0230*/  ISETP.NE.AND P1, PT, R5, RZ, PT ;  /* 0x000000ff0500720c */ /* 0x000fe40003f25270 */
[----:B------:R-:W-:Y:S01]  /*0240*/  ISETP.GE.U32.AND P2, PT, R6, R9, PT ;  /* 0x000000090600720c */ /* 0x000fe20003f46070 */
[----:B------:R-:W-:Y:S01]  /*0250*/  @!P0 IMAD.IADD R0, R0, 0x1, -R9 ;  /* 0x0000000100008824 */ /* 0x000fe200078e0a09 */
[----:B------:R-:W-:Y:S02]  /*0260*/  ISETP.GE.AND P0, PT, R8, RZ, PT ;  /* 0x000000ff0800720c */ /* 0x000fe40003f06270 */
[----:B------:R-:W-:Y:S02]  /*0270*/  LOP3.LUT R5, RZ, R5, RZ, 0x33, !PT ;  /* 0x00000005ff057212 */ /* 0x000fe400078e33ff */
[----:B------:R-:W-:-:S02]  /*0280*/  ISETP.GT.U32.AND P3, PT, R9, R0, PT ;  /* 0x000000000900720c */ /* 0x000fc40003f64070 */
[----:B0-----:R-:W-:Y:S01]  /*0290*/  SHF.R.U32.HI R8, RZ, 0x3, R3 ;  /* 0x00000003ff087819 */ /* 0x001fe20000011603 */
[----:B------:R-:W-:-:S04]  /*02a0*/  IMAD.SHL.U32 R29, R3, 0x8, RZ ;  /* 0x00000008031d7824 */ /* 0x000fc800078e00ff */
[----:B------:R-:W-:Y:S02]  /*02b0*/  @P2 IADD3 R2, R2, 0x1, RZ ;  /* 0x0000000102022810 */ /* 0x000fe40007ffe0ff */
[----:B------:R-:W-:Y:S02]  /*02c0*/  ISETP.GE.AND P2, PT, R7, RZ, PT ;  /* 0x000000ff0700720c */ /* 0x000fe40003f46270 */
[----:B------:R-:W-:Y:S01]  /*02d0*/  SGXT.U32 R8, R8, 0x4 ;  /* 0x000000040808781a */ /* 0x000fe20000000000 */
[----:B------:R-:W-:Y:S02]  /*02e0*/  @!P0 IMAD.MOV R2, RZ, RZ, -R2 ;  /* 0x000000ffff028224 */ /* 0x000fe400078e0a02 */
[----:B------:R-:W-:-:S03]  /*02f0*/  @!P3 IMAD.IADD R0, R0, 0x1, -R9 ;  /* 0x000000010000b824 */ /* 0x000fc600078e0a09 */
[----:B------:R-:W-:-:S04]  /*0300*/  SEL R2, R5, R2, !P1 ;  /* 0x0000000205027207 */ /* 0x000fc80004800000 */
[----:B------:R-:W-:Y:S01]  /*0310*/  SHF.R.S32.HI R11, RZ, 0x1a, R2 ;  /* 0x0000001aff0b7819 */ /* 0x000fe20000011402 */
[----:B------:R-:W-:Y:S02]  /*0320*/  @!P2 IMAD.MOV R0, RZ, RZ, -R0 ;  /* 0x000000ffff00a224 */ /* 0x000fe400078e0a00 */
[----:B------:R-:W-:Y:S01]  /*0330*/  IMAD.SHL.U32 R2, R2, 0x20, RZ ;  /* 0x0000002002027824 */ /* 0x000fe200078e00ff */
[----:B------:R-:W-:Y:S02]  /*0340*/  SGXT R11, R11, 0x1 ;  /* 0x000000010b0b781a */ /* 0x000fe40000000200 */
[----:B------:R-:W-:Y:S02]  /*0350*/  SEL R5, R5, R0, !P1 ;  /* 0x0000000005057207 */ /* 0x000fe40004800000 */
[----:B------:R-:W-:Y:S01]  /*0360*/  LOP3.LUT R6, R2, R8, RZ, 0xfc, !PT ;  /* 0x0000000802067212 */ /* 0x000fe200078efcff */
[----:B------:R-:W0:Y:S02]  /*0370*/  S2R R0, SR_CTAID.Y ;  /* 0x0000000000007919 */ /* 0x000e240000002600 */
[----:B------:R-:W-:Y:S01]  /*0380*/  IMAD R5, R4, 0x8, R5 ;  /* 0x0000000804057824 */ /* 0x000fe200078e0205 */
[----:B------:R-:W-:-:S03]  /*0390*/  LEA.HI R4, R11, R6, RZ, 0x9 ;  /* 0x000000060b047211 */ /* 0x000fc600078f48ff */
[----:B------:R-:W-:Y:S01]  /*03a0*/  IMAD.SHL.U32 R31, R5, 0x20, RZ ;  /* 0x00000020051f7824 */ /* 0x000fe200078e00ff */
[----:B------:R-:W-:Y:S02]  /*03b0*/  SHF.R.S32.HI R7, RZ, 0x1a, R5 ;  /* 0x0000001aff077819 */ /* 0x000fe40000011405 */
[----:B------:R-:W-:Y:S02]  /*03c0*/  LOP3.LUT R5, R4, 0xffe00, RZ, 0xc0, !PT ;  /* 0x000ffe0004057812 */ /* 0x000fe400078ec0ff */
[----:B------:R-:W-:Y:S02]  /*03d0*/  SGXT R7, R7, 0x1 ;  /* 0x000000010707781a */ /* 0x000fe40000000200 */
[C---:B------:R-:W-:Y:S01]  /*03e0*/  LOP3.LUT R4, R31.reuse, R8, RZ, 0xfc, !PT ;  /* 0x000000081f047212 */ /* 0x040fe200078efcff */
[----:B------:R-:W-:Y:S01]  /*03f0*/  IMAD.IADD R12, R6, 0x1, -R5 ;  /* 0x00000001060c7824 */ /* 0x000fe200078e0a05 */
[--C-:B------:R-:W-:Y:S02]  /*0400*/  LOP3.LUT R5, R31, 0x10, R8.reuse, 0xfe, !PT ;  /* 0x000000101f057812 */ /* 0x100fe400078efe08 */
[----:B------:R-:W-:-:S02]  /*0410*/  LOP3.LUT R6, R2, 0x10, R8, 0xfe, !PT ;  /* 0x0000001002067812 */ /* 0x000fc400078efe08 */
[C---:B------:R-:W-:Y:S02]  /*0420*/  LEA.HI R9, R7.reuse, R4, RZ, 0x9 ;  /* 0x0000000407097211 */ /* 0x040fe400078f48ff */
[----:B------:R-:W-:Y:S02]  /*0430*/  LEA.HI R10, R7, R5, RZ, 0x9 ;  /* 0x00000005070a7211 */ /* 0x000fe400078f48ff */
[----:B------:R-:W-:Y:S02]  /*0440*/  LEA.HI R11, R11, R6, RZ, 0x9 ;  /* 0x000000060b0b7211 */ /* 0x000fe400078f48ff */
[----:B------:R-:W-:Y:S02]  /*0450*/  LOP3.LUT R7, R9, 0xffe00, RZ, 0xc0, !PT ;  /* 0x000ffe0009077812 */ /* 0x000fe400078ec0ff */
[----:B------:R-:W-:Y:S02]  /*0460*/  LOP3.LUT R9, R29, 0x38, RZ, 0xc0, !PT ;  /* 0x000000381d097812 */ /* 0x000fe400078ec0ff */
[----:B------:R-:W-:Y:S01]  /*0470*/  LOP3.LUT R10, R10, 0xffe00, RZ, 0xc0, !PT ;  /* 0x000ffe000a0a7812 */ /* 0x000fe200078ec0ff */
[----:B------:R-:W-:Y:S01]  /*0480*/  IMAD.IADD R7, R4, 0x1, -R7 ;  /* 0x0000000104077824 */ /* 0x000fe200078e0a07 */
[----:B------:R-:W-:Y:S01]  /*0490*/  LOP3.LUT R11, R11, 0xffe00, RZ, 0xc0, !PT ;  /* 0x000ffe000b0b7812 */ /* 0x000fe200078ec0ff */
[----:B0-----:R-:W-:-:S02]  /*04a0*/  IMAD R4, R0, 0x40, R9 ;  /* 0x0000004000047824 */ /* 0x001fc400078e0209 */
[----:B------:R-:W-:Y:S02]  /*04b0*/  IMAD.IADD R10, R5, 0x1, -R10 ;  /* 0x00000001050a7824 */ /* 0x000fe400078e0a0a */
[----:B------:R-:W-:Y:S02]  /*04c0*/  IMAD.IADD R11, R6, 0x1, -R11 ;  /* 0x00000001060b7824 */ /* 0x000fe400078e0a0b */
[--C-:B------:R-:W-:Y:S02]  /*04d0*/  IMAD R5, R7, 0x1000, R4.reuse ;  /* 0x0000100007057824 */ /* 0x100fe400078e0204 */
[--C-:B------:R-:W-:Y:S02]  /*04e0*/  IMAD R10, R10, 0x1000, R4.reuse ;  /* 0x000010000a0a7824 */ /* 0x100fe400078e0204 */
[--C-:B------:R-:W-:Y:S02]  /*04f0*/  IMAD R12, R12, 0x1000, R4.reuse ;  /* 0x000010000c0c7824 */ /* 0x100fe400078e0204 */
[----:B------:R-:W-:-:S02]  /*0500*/  IMAD R11, R11, 0x1000, R4 ;  /* 0x000010000b0b7824 */ /* 0x000fc400078e0204 */
[----:B------:R-:W-:-:S04]  /*0510*/  IMAD.WIDE R4, R5, R13, c[0x0][0x160] ;  /* 0x0000580005047625 */ /* 0x000fc800078e020d */
[-C--:B------:R-:W-:Y:S02]  /*0520*/  IMAD.WIDE R20, R10, R13.reuse, c[0x0][0x160] ;  /* 0x000058000a147625 */ /* 0x080fe400078e020d */
[----:B------:R-:W2:Y:S02]  /*0530*/  LDG.E.128 R4, [R4.64] ;  /* 0x0000000404047981 */ /* 0x000ea4000c1e1d00 */
[-C--:B------:R-:W-:Y:S02]  /*0540*/  IMAD.WIDE R16, R12, R13.reuse, c[0x0][0x168] ;  /* 0x00005a000c107625 */ /* 0x080fe400078e020d */
[----:B------:R-:W3:Y:S02]  /*0550*/  LDG.E.128 R20, [R20.64] ;  /* 0x0000000414147981 */ /* 0x000ee4000c1e1d00 */
[----:B------:R-:W-:Y:S02]  /*0560*/  IMAD.WIDE R12, R11, R13, c[0x0][0x168] ;  /* 0x00005a000b0c7625 */ /* 0x000fe400078e020d */
[----:B------:R-:W4:Y:S04]  /*0570*/  LDG.E.128 R16, [R16.64] ;  /* 0x0000000410107981 */ /* 0x000f28000c1e1d00 */
[----:B------:R-:W5:Y:S01]  /*0580*/  LDG.E.128 R12, [R12.64] ;  /* 0x000000040c0c7981 */ /* 0x000f62000c1e1d00 */
[----:B------:R-:W-:-:S04]  /*0590*/  LOP3.LUT R9, R9, 0x18, R3, 0x78, !PT ;  /* 0x0000001809097812 */ /* 0x000fc800078e7803 */
[----:B------:R-:W-:-:S05]  /*05a0*/  LOP3.LUT R11, R9, 0x20, R3, 0x78, !PT ;  /* 0x00000020090b7812 */ /* 0x000fca00078e7803 */
[----:B------:R-:W-:Y:S01]  /*05b0*/  IMAD R8, R8, 0x40, R11 ;  /* 0x0000004008087824 */ /* 0x000fe200078e020b */
[----:B------:R-:W-:-:S03]  /*05c0*/  LOP3.LUT R32, R3, 0x40, RZ, 0xc0, !PT ;  /* 0x0000004003207812 */ /* 0x000fc600078ec0ff */
[----:B------:R-:W-:Y:S01]  /*05d0*/  IMAD.SHL.U32 R8, R8, 0x2, RZ ;  /* 0x0000000208087824 */ /* 0x000fe200078e00ff */
[----:B------:R-:W-:Y:S02]  /*05e0*/  SHF.R.U32.HI R28, RZ, 0x2, R32 ;  /* 0x00000002ff1c7819 */ /* 0x000fe40000011620 */
[C---:B------:R-:W-:Y:S02]  /*05f0*/  LOP3.LUT R33, R3.reuse, 0x10, RZ, 0xc0, !PT ;  /* 0x0000001003217812 */ /* 0x040fe400078ec0ff */
[----:B------:R-:W-:Y:S02]  /*0600*/  LOP3.LUT R30, R3, 0x20, RZ, 0xc0, !PT ;  /* 0x00000020031e7812 */ /* 0x000fe400078ec0ff */
[----:B------:R-:W-:Y:S02]  /*0610*/  LOP3.LUT R34, R28, 0xf, R3, 0xf8, !PT ;  /* 0x0000000f1c227812 */ /* 0x000fe400078ef803 */
[----:B------:R-:W-:Y:S02]  /*0620*/  SHF.R.U32.HI R35, RZ, 0x1, R33 ;  /* 0x00000001ff237819 */ /* 0x000fe40000011621 */
[----:B------:R-:W-:Y:S01]  /*0630*/  SHF.R.U32.HI R30, RZ, 0x2, R30 ;  /* 0x00000002ff1e7819 */ /* 0x000fe2000001161e */
[----:B------:R-:W-:Y:S01]  /*0640*/  IMAD.SHL.U32 R34, R34, 0x40, RZ ;  /* 0x0000004022227824 */ /* 0x000fe200078e00ff */
[----:B------:R-:W-:-:S02]  /*0650*/  LOP3.LUT R11, R35, 0x38, R29, 0x78, !PT ;  /* 0x00000038230b7812 */ /* 0x000fc400078e781d */
[----:B------:R-:W-:Y:S02]  /*0660*/  LOP3.LUT R36, R30, 0x7, R3, 0xf8, !PT ;  /* 0x000000071e247812 */ /* 0x000fe400078ef803 */
[----:B------:R-:W-:-:S03]  /*0670*/  LOP3.LUT R11, R34, R11, RZ, 0xfc, !PT ;  /* 0x0000000b220b7212 */ /* 0x000fc600078efcff */
[----:B------:R-:W-:Y:S02]  /*0680*/  IMAD.SHL.U32 R36, R36, 0x80, RZ ;  /* 0x0000008024247824 */ /* 0x000fe400078e00ff */
[----:B------:R-:W-:Y:S01]  /*0690*/  IMAD.SHL.U32 R11, R11, 0x2, RZ ;  /* 0x000000020b0b7824 */ /* 0x000fe200078e00ff */
[----:B------:R-:W-:Y:S01]  /*06a0*/  LOP3.LUT R37, R29, 0x8, RZ, 0xc0, !PT ;  /* 0x000000081d257812 */ /* 0x000fe200078ec0ff */
[----:B------:R-:W-:Y:S02]  /*06b0*/  IMAD.SHL.U32 R33, R33, 0x8, RZ ;  /* 0x0000000821217824 */ /* 0x000fe400078e00ff */
[----:B------:R-:W-:Y:S01]  /*06c0*/  IMAD.SHL.U32 R32, R32, 0x8, RZ ;  /* 0x0000000820207824 */ /* 0x000fe200078e00ff */
[----:B--2---:R0:W-:Y:S04]  /*06d0*/  STS.128 [R8], R4 ;  /* 0x0000000408007388 */ /* 0x0041e80000000c00 */
[----:B---3--:R-:W-:Y:S04]  /*06e0*/  STS.128 [R8+0x800], R20 ;  /* 0x0008001408007388 */ /* 0x008fe80000000c00 */
[----:B----4-:R-:W-:Y:S04]  /*06f0*/  STS.128 [R8+0x1000], R16 ;  /* 0x0010001008007388 */ /* 0x010fe80000000c00 */
[----:B-----5:R1:W-:Y:S01]  /*0700*/  STS.128 [R8+0x1800], R12 ;  /* 0x0018000c08007388 */ /* 0x0203e20000000c00 */
[----:B0-----:R-:W-:-:S03]  /*0710*/  IMAD R5, R9, 0x2, R36 ;  /* 0x0000000209057824 */ /* 0x001fc600078e0224 */
[----:B------:R-:W-:Y:S01]  /*0720*/  BAR.SYNC.DEFER_BLOCKING 0x0 ;  /* 0x0000000000007b1d */ /* 0x000fe20000010000 */
[----:B-1----:R-:W-:-:S04]  /*0730*/  LOP3.LUT R12, R29, 0x10, R37, 0x2e, !PT ;  /* 0x000000101d0c7812 */ /* 0x002fc800078e2e25 */
[----:B------:R-:W-:Y:S01]  /*0740*/  LOP3.LUT R20, R12, 0x20, R29, 0xf8, !PT ;  /* 0x000000200c147812 */ /* 0x000fe200078ef81d */
[----:B------:R-:W-:Y:S04]  /*0750*/  LDSM.16.M88.4 R8, [R11] ;  /* 0x000000000b08783b */ /* 0x000fe80000000200 */
[----:B------:R-:W0:Y:S04]  /*0760*/  LDSM.16.M88.4 R24, [R5+0x1000] ;  /* 0x001000000518783b */ /* 0x000e280000000200 */
[----:B------:R-:W1:Y:S01]  /*0770*/  LDSM.16.M88.4 R4, [R5+0x1800] ;  /* 0x001800000504783b */ /* 0x000e620000000200 */
[----:B------:R-:W-:-:S05]  /*0780*/  LOP3.LUT R20, R34, R20, R35, 0xf6, !PT ;  /* 0x0000001422147212 */ /* 0x000fca00078ef623 */
[----:B------:R-:W-:-:S06]  /*0790*/  IMAD.SHL.U32 R20, R20, 0x2, RZ ;  /* 0x0000000214147824 */ /* 0x000fcc00078e00ff */
[----:B------:R-:W2:Y:S01]  /*07a0*/  LDSM.16.M88.4 R20, [R20] ;  /* 0x000000001414783b */ /* 0x000ea20000000200 */
[C---:B0-----:R-:W-:Y:S08]  /*07b0*/  HMMA.16816.F32.BF16 R12, R8.reuse, R24, RZ ;  /* 0x00000018080c723c */ /* 0x041ff000000418ff */
[----:B-1----:R-:W-:Y:S07]  /*07c0*/  HMMA.16816.F32.BF16 R8, R8, R4, RZ ;  /* 0x000000040808723c */ /* 0x002fee00000418ff */
[----:B------:R-:W-:-:S04]  /*07d0*/  LOP3.LUT R4, R29, 0x18, RZ, 0xc0, !PT ;  /* 0x000000181d047812 */ /* 0x000fc800078ec0ff */
[----:B------:R-:W-:-:S04]  /*07e0*/  LOP3.LUT R4, R29, 0x20, R4, 0x2e, !PT ;  /* 0x000000201d047812 */ /* 0x000fc800078e2e04 */
[----:B------:R-:W-:Y:S02]  /*07f0*/  LOP3.LUT R16, R4, 0x18, R3, 0x78, !PT ;  /* 0x0000001804107812 */ /* 0x000fe400078e7803 */
[----:B------:R-:W-:Y:S02]  /*0800*/  LOP3.LUT R4, R34, R4, R35, 0xf6, !PT ;  /* 0x0000000422047212 */ /* 0x000fe400078ef623 */
[----:B------:R-:W-:Y:S01]  /*0810*/  LEA R5, R16, 0x1000, 0x1 ;  /* 0x0000100010057811 */ /* 0x000fe200078e08ff */
[----:B--2---:R-:W-:Y:S04]  /*0820*/  HMMA.16816.F32.BF16 R24, R20, R26, R12 ;  /* 0x0000001a1418723c */ /* 0x004fe8000004180c */
[----:B------:R-:W-:-:S03]  /*0830*/  IMAD.IADD R36, R36, 0x1, R5 ;  /* 0x0000000124247824 */ /* 0x000fc600078e0205 */
[----:B------:R-:W-:Y:S01]  /*0840*/  IMAD.SHL.U32 R12, R4, 0x2, RZ ;  /* 0x00000002040c7824 */ /* 0x000fe200078e00ff */
[----:B------:R-:W-:Y:S01]  /*0850*/  HMMA.16816.F32.BF16 R20, R20, R6, R8 ;  /* 0x000000061414723c */ /* 0x000fe20000041808 */
[----:B------:R-:W-:Y:S04]  /*0860*/  LDSM.16.M88.4 R4, [R36] ;  /* 0x000000002404783b */ /* 0x000fe80000000200 */
[----:B------:R-:W0:Y:S04]  /*0870*/  LDSM.16.M88.4 R12, [R12] ;  /* 0x000000000c0c783b */ /* 0x000e280000000200 */
[----:B------:R-:W1:Y:S01]  /*0880*/  LDSM.16.M88.4 R16, [R36+0x800] ;  /* 0x000800002410783b */ /* 0x000e620000000200 */
[----:B------:R-:W-:-:S04]  /*0890*/  LOP3.LUT R8, R35, 0x30, R29, 0xf8, !PT ;  /* 0x0000003023087812 */ /* 0x000fc800078ef81d */
[----:B------:R-:W-:-:S04]  /*08a0*/  LOP3.LUT R37, R8, 0x30, R37, 0x1e, !PT ;  /* 0x0000003008257812 */ /* 0x000fc800078e1e25 */
[----:B------:R-:W-:-:S05]  /*08b0*/  LOP3.LUT R37, R37, R34, RZ, 0xfc, !PT ;  /* 0x0000002225257212 */ /* 0x000fca00078efcff */
[----:B------:R-:W-:-:S06]  /*08c0*/  IMAD.SHL.U32 R8, R37, 0x2, RZ ;  /* 0x0000000225087824 */ /* 0x000fcc00078e00ff */
[----:B------:R-:W2:Y:S01]  /*08d0*/  LDSM.16.M88.4 R8, [R8] ;  /* 0x000000000808783b */ /* 0x000ea20000000200 */
[C---:B0-----:R-:W-:Y:S08]  /*08e0*/  HMMA.16816.F32.BF16 R24, R12.reuse, R4, R24 ;  /* 0x000000040c18723c */ /* 0x041ff00000041818 */
[----:B-1----:R-:W-:Y:S01]  /*08f0*/  HMMA.16816.F32.BF16 R20, R12, R16, R20 ;  /* 0x000000100c14723c */ /* 0x002fe20000041814 */
[----:B------:R-:W-:Y:S01]  /*0900*/  IMAD.SHL.U32 R4, R3, 0x2, RZ ;  /* 0x0000000203047824 */ /* 0x000fe200078e00ff */
[----:B------:R-:W-:-:S04]  /*0910*/  LOP3.LUT R5, R33, 0x178, R29, 0xf8, !PT ;  /* 0x0000017821057812 */ /* 0x000fc800078ef81d */
[----:B------:R-:W-:-:S04]  /*0920*/  LOP3.LUT R4, R4, 0x6, RZ, 0xc0, !PT ;  /* 0x0000000604047812 */ /* 0x000fc800078ec0ff */
[--C-:B------:R-:W-:Y:S02]  /*0930*/  LOP3.LUT R4, R4, 0x40, R29.reuse, 0xf8, !PT ;  /* 0x0000004004047812 */ /* 0x100fe400078ef81d */
[----:B------:R-:W-:Y:S02]  /*0940*/  LOP3.LUT R5, R5, R32, RZ, 0xfc, !PT ;  /* 0x0000002005057212 */ /* 0x000fe400078efcff */
[----:B------:R-:W-:Y:S02]  /*0950*/  LOP3.LUT R4, R4, 0x20, R29, 0xf8, !PT ;  /* 0x0000002004047812 */ /* 0x000fe400078ef81d */
[----:B--2---:R-:W-:Y:S01]  /*0960*/  HMMA.16816.F32.BF16 R24, R8, R6, R24 ;  /* 0x000000060818723c */ /* 0x004fe20000041818 */
[----:B------:R-:W-:Y:S02]  /*0970*/  SHF.R.U32.HI R3, RZ, 0x2, R3 ;  /* 0x00000002ff037819 */ /* 0x000fe40000011603 */
[----:B------:R-:W-:-:S05]  /*0980*/  LOP3.LUT R33, R30, R4, R33, 0xfe, !PT ;  /* 0x000000041e217212 */ /* 0x000fca00078efe21 */
[----:B------:R-:W-:Y:S01]  /*0990*/  HMMA.16816.F32.BF16 R20, R8, R18, R20 ;  /* 0x000000120814723c */ /* 0x000fe20000041814 */
[----:B------:R-:W-:Y:S02]  /*09a0*/  SHF.R.U32.HI R6, RZ, 0x1, R5 ;  /* 0x00000001ff067819 */ /* 0x000fe40000011605 */
[----:B------:R-:W-:Y:S02]  /*09b0*/  SGXT.U32 R3, R3, 0x3 ;  /* 0x000000030303781a */ /* 0x000fe40000000000 */
[----:B------:R-:W-:Y:S02]  /*09c0*/  LOP3.LUT R6, R6, 0x1f0, RZ, 0xc0, !PT ;  /* 0x000001f006067812 */ /* 0x000fe400078ec0ff */
[----:B------:R-:W-:Y:S02]  /*09d0*/  LOP3.LUT R33, R33, R32, RZ, 0xfc, !PT ;  /* 0x0000002021217212 */ /* 0x000fe400078efcff */
[----:B------:R-:W-:Y:S01]  /*09e0*/  LOP3.LUT R28, R28, R3, R30, 0xfe, !PT ;  /* 0x000000031c1c7212 */ /* 0x000fe200078efe1e */
[----:B------:R-:W-:Y:S01]  /*09f0*/  IMAD R7, R5, 0x2, R6 ;  /* 0x0000000205077824 */ /* 0x000fe200078e0206 */
[----:B------:R-:W-:-:S02]  /*0a00*/  LOP3.LUT R3, R33, 0x100, RZ, 0xfc, !PT ;  /* 0x0000010021037812 */ /* 0x000fc400078efcff */
[----:B------:R-:W-:Y:S02]  /*0a10*/  LOP3.LUT R5, R33, 0x110, RZ, 0xfc, !PT ;  /* 0x0000011021057812 */ /* 0x000fe400078efcff */
[----:B------:R-:W-:Y:S02]  /*0a20*/  LOP3.LUT R29, R2, 0x18, R29, 0xf8, !PT ;  /* 0x00000018021d7812 */ /* 0x000fe400078ef81d */
[----:B------:R-:W-:Y:S02]  /*0a30*/  SHF.R.U32.HI R2, RZ, 0x1, R33 ;  /* 0x00000001ff027819 */ /* 0x000fe40000011621 */
[----:B------:R-:W-:Y:S02]  /*0a40*/  SHF.R.U32.HI R4, RZ, 0x1, R3 ;  /* 0x00000001ff047819 */ /* 0x000fe40000011603 */
[----:B------:R-:W-:Y:S02]  /*0a50*/  SHF.R.U32.HI R6, RZ, 0x1, R5 ;  /* 0x00000001ff067819 */ /* 0x000fe40000011605 */
[----:B------:R-:W-:-:S02]  /*0a60*/  LOP3.LUT R2, R2, 0x7ffffff0, RZ, 0xc0, !PT ;  /* 0x7ffffff002027812 */ /* 0x000fc400078ec0ff */
[----:B------:R-:W-:Y:S02]  /*0a70*/  LOP3.LUT R4, R4, 0x7ffffff0, RZ, 0xc0, !PT ;  /* 0x7ffffff004047812 */ /* 0x000fe400078ec0ff */
[----:B------:R-:W-:Y:S01]  /*0a80*/  LOP3.LUT R6, R6, 0x7ffffff0, RZ, 0xc0, !PT ;  /* 0x7ffffff006067812 */ /* 0x000fe200078ec0ff */
[----:B------:R-:W-:Y:S01]  /*0a90*/  IMAD R2, R33, 0x2, R2 ;  /* 0x0000000221027824 */ /* 0x000fe200078e0202 */
[----:B------:R-:W-:Y:S01]  /*0aa0*/  F2FP.BF16.PACK_AB R25, R25, R24 ;  /* 0x000000181919723e */ /* 0x000fe200000010ff */
[----:B------:R-:W-:Y:S01]  /*0ab0*/  BAR.SYNC.DEFER_BLOCKING 0x0 ;  /* 0x0000000000007b1d */ /* 0x000fe20000010000 */
[----:B------:R-:W-:Y:S01]  /*0ac0*/  IMAD R4, R3, 0x2, R4 ;  /* 0x0000000203047824 */ /* 0x000fe200078e0204 */
[----:B------:R-:W-:Y:S01]  /*0ad0*/  F2FP.BF16.PACK_AB R27, R27, R26 ;  /* 0x0000001a1b1b723e */ /* 0x000fe200000010ff */
[----:B------:R-:W-:Y:S01]  /*0ae0*/  IMAD R6, R5, 0x2, R6 ;  /* 0x0000000205067824 */ /* 0x000fe200078e0206 */
[----:B------:R-:W-:Y:S02]  /*0af0*/  F2FP.BF16.PACK_AB R21, R21, R20 ;  /* 0x000000141515723e */ /* 0x000fe400000010ff */
[----:B------:R-:W-:-:S02]  /*0b00*/  F2FP.BF16.PACK_AB R23, R23, R22 ;  /* 0x000000161717723e */ /* 0x000fc400000010ff */
[----:B------:R-:W-:-:S04]  /*0b10*/  LOP3.LUT R28, R28, R31, RZ, 0xfc, !PT ;  /* 0x0000001f1c1c7212 */ /* 0x000fc800078efcff */
[----:B------:R-:W-:Y:S01]  /*0b20*/  IMNMX R8, R28, R29, !PT ;  /* 0x0000001d1c087217 */ /* 0x000fe20007800200 */
[----:B------:R0:W-:Y:S04]  /*0b30*/  STS [R2], R25 ;  /* 0x0000001902007388 */ /* 0x0001e80000000800 */
[----:B------:R0:W-:Y:S04]  /*0b40*/  STS [R4], R27 ;  /* 0x0000001b04007388 */ /* 0x0001e80000000800 */
[----:B------:R0:W-:Y:S04]  /*0b50*/  STS [R2+0x20], R21 ;  /* 0x0000201502007388 */ /* 0x0001e80000000800 */
[----:B------:R0:W-:Y:S04]  /*0b60*/  STS [R6], R23 ;  /* 0x0000001706007388 */ /* 0x0001e80000000800 */
[----:B------:R-:W-:Y:S01]  /*0b70*/  BAR.SYNC.DEFER_BLOCKING 0x0 ;  /* 0x0000000000007b1d */ /* 0x000fe20000010000 */
[----:B------:R-:W-:-:S13]  /*0b80*/  ISETP.GE.AND P0, PT, R8, 0x200, PT ;  /* 0x000002000800780c */ /* 0x000fda0003f06270 */
[----:B------:R-:W-:Y:S05]  /*0b90*/  @P0 EXIT ;  /* 0x000000000000094d */ /* 0x000fea0003800000 */
[----:B0-----:R-:W0:Y:S01]  /*0ba0*/  LDS.128 R4, [R7] ;  /* 0x0000000007047984 */ /* 0x001e220000000c00 */
[----:B------:R-:W-:Y:S01]  /*0bb0*/  IMAD R29, R0, 0x40000, R29 ;  /* 0x00040000001d7824 */ /* 0x000fe200078e021d */
[----:B------:R-:W-:Y:S01]  /*0bc0*/  ULDC.64 UR4, c[0x0][0x118] ;  /* 0x0000460000047ab9 */ /* 0x000fe20000000a00 */
[----:B------:R-:W-:Y:S02]  /*0bd0*/  IMAD.MOV.U32 R3, RZ, RZ, 0x2 ;  /* 0x00000002ff037424 */ /* 0x000fe400078e00ff */
[----:B------:R-:W-:-:S04]  /*0be0*/  IMAD R2, R28, 0x200, R29 ;  /* 0x000002001c027824 */ /* 0x000fc800078e021d */
[----:B------:R-:W-:-:S05]  /*0bf0*/  IMAD.WIDE R2, R2, R3, c[0x0][0x170] ;  /* 0x00005c0002027625 */ /* 0x000fca00078e0203 */
[----:B0-----:R-:W-:Y:S01]  /*0c00*/  STG.E.128 [R2.64], R4 ;  /* 0x0000000402007986 */ /* 0x001fe2000c101d04 */
[----:B------:R-:W-:Y:S05]  /*0c10*/  EXIT ;  /* 0x000000000000794d */ /* 0x000fea0003800000 */
.L_x_0:
[----:B------:R-:W-:-:S00]  /*0c20*/  BRA `(.L_x_0) ;  /* 0xfffffff000007947 */ /* 0x000fc0000383ffff */
[----:B------:R-:W-:-:S00]  /*0c30*/  NOP ;  /* 0x0000000000007918 */ /* 0x000fc00000000000 */
        /* <DEDUP_REMOVED lines=12> */
.L_x_1:


//--------------------- .nv.shared.triton_bmm     --------------------------
	.section	.nv.shared.triton_bmm,"aw",@nobits
	.sectionflags	@""
	.align	16
